	.headerflags	@"EF_CUDA_TEXMODE_UNIFIED EF_CUDA_64BIT_ADDRESS EF_CUDA_ACCELERATORS EF_CUDA_SM90 EF_CUDA_VIRTUAL_SM(EF_CUDA_SM90)"
	.elftype	@"ET_EXEC"


//--------------------- .nv.info                  --------------------------
	.section	.nv.info,"",@"SHT_CUDA_INFO"
	.align	4


	//----- nvinfo : EIATTR_REGCOUNT
	.align		4
        /*0000*/ 	.byte	0x04, 0x2f
        /*0002*/ 	.short	(.L_3 - .L_2)
	.align		4
.L_2:
        /*0004*/ 	.word	index@(triton_poi_fused__native_batch_norm_legit_no_training_add_relu_3)
        /*0008*/ 	.word	0x00000014


	//----- nvinfo : EIATTR_MIN_STACK_SIZE
	.align		4
.L_3:
        /*000c*/ 	.byte	0x04, 0x12
        /*000e*/ 	.short	(.L_5 - .L_4)
	.align		4
.L_4:
        /*0010*/ 	.word	index@(triton_poi_fused__native_batch_norm_legit_no_training_add_relu_3)
        /*0014*/ 	.word	0x00000000


	//----- nvinfo : EIATTR_FRAME_SIZE
	.align		4
.L_5:
        /*0018*/ 	.byte	0x04, 0x11
        /*001a*/ 	.short	(.L_7 - .L_6)
	.align		4
.L_6:
        /*001c*/ 	.word	index@(triton_poi_fused__native_batch_norm_legit_no_training_add_relu_3)
        /*0020*/ 	.word	0x00000000


	//----- nvinfo : EIATTR_MIN_STACK_SIZE
	.align		4
.L_7:
        /*0024*/ 	.byte	0x04, 0x12
        /*0026*/ 	.short	(.L_9 - .L_8)
	.align		4
.L_8:
        /*0028*/ 	.word	index@(triton_poi_fused__native_batch_norm_legit_no_training_add_relu_3)
        /*002c*/ 	.word	0x00000000
.L_9:


//--------------------- .nv.info.triton_poi_fused__native_batch_norm_legit_no_training_add_relu_3 --------------------------
	.section	.nv.info.triton_poi_fused__native_batch_norm_legit_no_training_add_relu_3,"",@"SHT_CUDA_INFO"
	.sectionflags	@""
	.align	4


	//----- nvinfo : EIATTR_CUDA_API_VERSION
	.align		4
        /*0000*/ 	.byte	0x04, 0x37
        /*0002*/ 	.short	(.L_11 - .L_10)
.L_10:
        /*0004*/ 	.word	0x0000007c


	//----- nvinfo : EIATTR_KPARAM_INFO
	.align		4
.L_11:
        /*0008*/ 	.byte	0x04, 0x17
        /*000a*/ 	.short	(.L_13 - .L_12)
.L_12:
        /*000c*/ 	.word	0x00000000
        /*0010*/ 	.short	0x0007
        /*0012*/ 	.short	0x0038
        /*0014*/ 	.byte	0x00, 0xf0, 0x11, 0x00


	//----- nvinfo : EIATTR_KPARAM_INFO
	.align		4
.L_13:
        /*0018*/ 	.byte	0x04, 0x17
        /*001a*/ 	.short	(.L_15 - .L_14)
.L_14:
        /*001c*/ 	.word	0x00000000
        /*0020*/ 	.short	0x0006
        /*0022*/ 	.short	0x0030
        /*0024*/ 	.byte	0x00, 0xf4, 0x21, 0x00


	//----- nvinfo : EIATTR_KPARAM_INFO
	.align		4
.L_15:
        /*0028*/ 	.byte	0x04, 0x17
        /*002a*/ 	.short	(.L_17 - .L_16)
.L_16:
        /*002c*/ 	.word	0x00000000
        /*0030*/ 	.short	0x0005
        /*0032*/ 	.short	0x0028
        /*0034*/ 	.byte	0x00, 0xf4, 0x21, 0x00


	//----- nvinfo : EIATTR_KPARAM_INFO
	.align		4
.L_17:
        /*0038*/ 	.byte	0x04, 0x17
        /*003a*/ 	.short	(.L_19 - .L_18)
.L_18:
        /*003c*/ 	.word	0x00000000
        /*0040*/ 	.short	0x0004
        /*0042*/ 	.short	0x0020
        /*0044*/ 	.byte	0x00, 0xf4, 0x21, 0x00


	//----- nvinfo : EIATTR_KPARAM_INFO
	.align		4
.L_19:
        /*0048*/ 	.byte	0x04, 0x17
        /*004a*/ 	.short	(.L_21 - .L_20)
.L_20:
        /*004c*/ 	.word	0x00000000
        /*0050*/ 	.short	0x0003
        /*0052*/ 	.short	0x0018
        /*0054*/ 	.byte	0x00, 0xf4, 0x21, 0x00


	//----- nvinfo : EIATTR_KPARAM_INFO
	.align		4
.L_21:
        /*0058*/ 	.byte	0x04, 0x17
        /*005a*/ 	.short	(.L_23 - .L_22)
.L_22:
        /*005c*/ 	.word	0x00000000
        /*0060*/ 	.short	0x0002
        /*0062*/ 	.short	0x0010
        /*0064*/ 	.byte	0x00, 0xf4, 0x21, 0x00


	//----- nvinfo : EIATTR_KPARAM_INFO
	.align		4
.L_23:
        /*0068*/ 	.byte	0x04, 0x17
        /*006a*/ 	.short	(.L_25 - .L_24)
.L_24:
        /*006c*/ 	.word	0x00000000
        /*0070*/ 	.short	0x0001
        /*0072*/ 	.short	0x0008
        /*0074*/ 	.byte	0x00, 0xf4, 0x21, 0x00


	//----- nvinfo : EIATTR_KPARAM_INFO
	.align		4
.L_25:
        /*0078*/ 	.byte	0x04, 0x17
        /*007a*/ 	.short	(.L_27 - .L_26)
.L_26:
        /*007c*/ 	.word	0x00000000
        /*0080*/ 	.short	0x0000
        /*0082*/ 	.short	0x0000
        /*0084*/ 	.byte	0x00, 0xf4, 0x21, 0x00


	//----- nvinfo : EIATTR_SPARSE_MMA_MASK
	.align		4
.L_27:
        /*0088*/ 	.byte	0x03, 0x50
        /*008a*/ 	.short	0x0000


	//----- nvinfo : EIATTR_MAXREG_COUNT
	.align		4
        /*008c*/ 	.byte	0x03, 0x1b
        /*008e*/ 	.short	0x00ff


	//----- nvinfo : EIATTR_EXIT_INSTR_OFFSETS
	.align		4
        /*0090*/ 	.byte	0x04, 0x1c
        /*0092*/ 	.short	(.L_29 - .L_28)


	//   ....[0]....
.L_28:
        /*0094*/ 	.word	0x000003a0


	//----- nvinfo : EIATTR_REQNTID
	.align		4
.L_29:
        /*0098*/ 	.byte	0x04, 0x10
        /*009a*/ 	.short	(.L_31 - .L_30)
.L_30:
        /*009c*/ 	.word	0x00000100
        /*00a0*/ 	.word	0x00000001
        /*00a4*/ 	.word	0x00000001


	//----- nvinfo : EIATTR_CBANK_PARAM_SIZE
	.align		4
.L_31:
        /*00a8*/ 	.byte	0x03, 0x19
        /*00aa*/ 	.short	0x003c


	//----- nvinfo : EIATTR_PARAM_CBANK
	.align		4
        /*00ac*/ 	.byte	0x04, 0x0a
        /*00ae*/ 	.short	(.L_33 - .L_32)
	.align		4
.L_32:
        /*00b0*/ 	.word	index@(.nv.constant0.triton_poi_fused__native_batch_norm_legit_no_training_add_relu_3)
        /*00b4*/ 	.short	0x0210
        /*00b6*/ 	.short	0x003c


	//----- nvinfo : EIATTR_SW_WAR
	.align		4
.L_33:
        /*00b8*/ 	.byte	0x04, 0x36
        /*00ba*/ 	.short	(.L_35 - .L_34)
.L_34:
        /*00bc*/ 	.word	0x00000008
.L_35:


//--------------------- .nv.callgraph             --------------------------
	.section	.nv.callgraph,"",@"SHT_CUDA_CALLGRAPH"
	.align	4
	.sectionentsize	8
	.align		4
        /*0000*/ 	.word	0x00000000
	.align		4
        /*0004*/ 	.word	0xffffffff
	.align		4
        /*0008*/ 	.word	0x00000000
	.align		4
        /*000c*/ 	.word	0xfffffffe
	.align		4
        /*0010*/ 	.word	0x00000000
	.align		4
        /*0014*/ 	.word	0xfffffffd
	.align		4
        /*0018*/ 	.word	0x00000000
	.align		4
        /*001c*/ 	.word	0xfffffffc


//--------------------- .nv.constant4             --------------------------
	.section	.nv.constant4,"a",@progbits
	.align	8
	.align		8
.nv.constant4:
        /*0000*/ 	.dword	_$_str
	.align		8
        /*0008*/ 	.dword	_$_str_$_2


//--------------------- .text.triton_poi_fused__native_batch_norm_legit_no_training_add_relu_3 --------------------------
	.section	.text.triton_poi_fused__native_batch_norm_legit_no_training_add_relu_3,"ax",@progbits
	.align	128
        .global         triton_poi_fused__native_batch_norm_legit_no_training_add_relu_3
        .type           triton_poi_fused__native_batch_norm_legit_no_training_add_relu_3,@function
        .size           triton_poi_fused__native_batch_norm_legit_no_training_add_relu_3,(.L_x_1 - triton_poi_fused__native_batch_norm_legit_no_training_add_relu_3)
        .other          triton_poi_fused__native_batch_norm_legit_no_training_add_relu_3,@"STO_CUDA_ENTRY STV_DEFAULT"
triton_poi_fused__native_batch_norm_legit_no_training_add_relu_3:
.text.triton_poi_fused__native_batch_norm_legit_no_training_add_relu_3:
[----:B------:R-:W-:Y:S01]  /*0000*/  LDC R1, c[0x0][0x28] ;  /* 0x00000a00ff017b82 */ /* 0x000fe20000000800 */
[----:B------:R-:W1:Y:S07]  /*0010*/  S2R R0, SR_TID.X ;  /* 0x0000000000007919 */ /* 0x000e6e0000002100 */
[----:B------:R-:W2:Y:S01]  /*0020*/  LDC.64 R10, c[0x0][0x220] ;  /* 0x00008800ff0a7b82 */ /* 0x000ea20000000a00 */
[----:B------:R-:W-:Y:S01]  /*0030*/  ULDC.64 UR4, c[0x0][0x208] ;  /* 0x0000820000047ab9 */ /* 0x000fe20000000a00 */
[----:B------:R-:W3:Y:S06]  /*0040*/  S2R R5, SR_CTAID.X ;  /* 0x0000000000057919 */ /* 0x000eec0000002500 */
[----:B------:R-:W4:Y:S08]  /*0050*/  LDC.64 R6, c[0x0][0x210] ;  /* 0x00008400ff067b82 */ /* 0x000f300000000a00 */
[----:B------:R-:W5:Y:S08]  /*0060*/  LDC.64 R8, c[0x0][0x218] ;  /* 0x00008600ff087b82 */ /* 0x000f700000000a00 */
[----:B------:R-:W5:Y:S01]  /*0070*/  LDC.64 R12, c[0x0][0x228] ;  /* 0x00008a00ff0c7b82 */ /* 0x000f620000000a00 */
[----:B-1----:R-:W-:-:S07]  /*0080*/  SHF.L.U32 R0, R0, 0x1, RZ ;  /* 0x0000000100007819 */ /* 0x002fce00000006ff */
[----:B------:R-:W1:Y:S01]  /*0090*/  LDC.64 R14, c[0x0][0x230] ;  /* 0x00008c00ff0e7b82 */ /* 0x000e620000000a00 */
[----:B---3--:R-:W-:Y:S02]  /*00a0*/  SHF.R.S32.HI R3, RZ, 0x16, R5 ;  /* 0x00000016ff037819 */ /* 0x008fe40000011405 */
[----:B------:R-:W-:Y:S02]  /*00b0*/  LOP3.LUT R0, R0, 0x1fe, RZ, 0xc0, !PT ;  /* 0x000001fe00007812 */ /* 0x000fe400078ec0ff */
[----:B------:R-:W-:Y:S02]  /*00c0*/  SGXT R3, R3, 0x1 ;  /* 0x000000010303781a */ /* 0x000fe40000000200 */
[----:B------:R-:W-:-:S04]  /*00d0*/  LEA R0, R5, R0, 0x9 ;  /* 0x0000000005007211 */ /* 0x000fc800078e48ff */
[----:B------:R-:W-:-:S04]  /*00e0*/  LEA.HI R3, R3, R0, RZ, 0xe ;  /* 0x0000000003037211 */ /* 0x000fc800078f70ff */
[----:B------:R-:W-:-:S04]  /*00f0*/  SHF.R.S32.HI R3, RZ, 0xe, R3 ;  /* 0x0000000eff037819 */ /* 0x000fc80000011403 */
[----:B------:R-:W-:-:S04]  /*0100*/  LEA.HI R2, R3, R3, RZ, 0x6 ;  /* 0x0000000303027211 */ /* 0x000fc800078f30ff */
[----:B------:R-:W-:-:S04]  /*0110*/  LOP3.LUT R2, R2, 0xffffffc0, RZ, 0xc0, !PT ;  /* 0xffffffc002027812 */ /* 0x000fc800078ec0ff */
[----:B------:R-:W-:Y:S02]  /*0120*/  IADD3 R17, R3, -R2, RZ ;  /* 0x8000000203117210 */ /* 0x000fe40007ffe0ff */
[----:B------:R-:W3:Y:S03]  /*0130*/  LDC.64 R2, c[0x0][0x238] ;  /* 0x00008e00ff027b82 */ /* 0x000ee60000000a00 */
[----:B--2---:R-:W-:-:S05]  /*0140*/  IMAD.WIDE R10, R17, 0x4, R10 ;  /* 0x00000004110a7825 */ /* 0x004fca00078e020a */
[----:B------:R1:W2:Y:S01]  /*0150*/  LDG.E.EL R4, desc[UR4][R10.64] ;  /* 0x000000040a047981 */ /* 0x0002a2000c2e1900 */
[----:B----4-:R-:W-:-:S04]  /*0160*/  IMAD.WIDE R6, R0, 0x4, R6 ;  /* 0x0000000400067825 */ /* 0x010fc800078e0206 */
[C---:B-----5:R-:W-:Y:S02]  /*0170*/  IMAD.WIDE R8, R17.reuse, 0x4, R8 ;  /* 0x0000000411087825 */ /* 0x060fe400078e0208 */
[----:B------:R-:W4:Y:S02]  /*0180*/  LDG.E.64 R6, desc[UR4][R6.64] ;  /* 0x0000000406067981 */ /* 0x000f24000c1e1b00 */
[C---:B0-----:R-:W-:Y:S02]  /*0190*/  IMAD.WIDE R12, R17.reuse, 0x4, R12 ;  /* 0x00000004110c7825 */ /* 0x041fe400078e020c */
[----:B------:R0:W4:Y:S02]  /*01a0*/  LDG.E.EL R5, desc[UR4][R8.64] ;  /* 0x0000000408057981 */ /* 0x000124000c2e1900 */
[----:B-1----:R-:W-:Y:S02]  /*01b0*/  IMAD.WIDE R10, R17, 0x4, R14 ;  /* 0x00000004110a7825 */ /* 0x002fe400078e020e */
[----:B------:R1:W5:Y:S02]  /*01c0*/  LDG.E.EL R12, desc[UR4][R12.64] ;  /* 0x000000040c0c7981 */ /* 0x000364000c2e1900 */
[----:B---3--:R-:W-:-:S02]  /*01d0*/  IMAD.WIDE R2, R0, 0x4, R2 ;  /* 0x0000000400027825 */ /* 0x008fc400078e0202 */
[----:B------:R-:W5:Y:S01]  /*01e0*/  LDG.E.EL R11, desc[UR4][R10.64] ;  /* 0x000000040a0b7981 */ /* 0x000f62000c2e1900 */
[----:B0-----:R-:W0:Y:S03]  /*01f0*/  LDC.64 R8, c[0x0][0x240] ;  /* 0x00009000ff087b82 */ /* 0x001e260000000a00 */
[----:B------:R-:W3:Y:S01]  /*0200*/  LDG.E.64 R2, desc[UR4][R2.64] ;  /* 0x0000000402027981 */ /* 0x000ee2000c1e1b00 */
[----:B-1----:R-:W-:Y:S01]  /*0210*/  HFMA2.MMA R13, -RZ, RZ, 1.625, 0 ;  /* 0x3e800000ff0d7435 */ /* 0x002fe200000001ff */
[----:B0-----:R-:W-:-:S04]  /*0220*/  IMAD.WIDE R8, R0, 0x4, R8 ;  /* 0x0000000400087825 */ /* 0x001fc800078e0208 */
[----:B--2---:R-:W-:-:S04]  /*0230*/  FADD R4, R4, 9.9999997473787516356e-06 ;  /* 0x3727c5ac04047421 */ /* 0x004fc80000000000 */
[----:B------:R-:W0:Y:S02]  /*0240*/  MUFU.SQRT R14, R4 ;  /* 0x00000004000e7308 */ /* 0x000e240000002000 */
[C---:B0-----:R-:W-:Y:S02]  /*0250*/  FSETP.GT.AND P0, PT, R14.reuse, 8.50705917302346158658e+37, PT ;  /* 0x7e8000000e00780b */ /* 0x041fe40003f04000 */
[----:B------:R-:W-:-:S11]  /*0260*/  FSETP.GEU.AND P1, PT, R14, 1.175494350822287508e-38, PT ;  /* 0x008000000e00780b */ /* 0x000fd60003f2e000 */
[----:B------:R-:W-:-:S04]  /*0270*/  @P0 FMUL R14, R14, 0.25 ;  /* 0x3e8000000e0e0820 */ /* 0x000fc80000400000 */
[----:B------:R-:W-:-:S06]  /*0280*/  @!P1 FMUL R14, R14, 16777216 ;  /* 0x4b8000000e0e9820 */ /* 0x000fcc0000400000 */
[----:B------:R-:W0:Y:S01]  /*0290*/  MUFU.RCP R14, R14 ;  /* 0x0000000e000e7308 */ /* 0x000e220000001000 */
[----:B------:R-:W-:Y:S01]  /*02a0*/  FSEL R13, R13, 1, P0 ;  /* 0x3f8000000d0d7808 */ /* 0x000fe20000000000 */
[----:B----4-:R-:W-:-:S04]  /*02b0*/  FADD R7, R7, -R5 ;  /* 0x8000000507077221 */ /* 0x010fc80000000000 */
[----:B------:R-:W-:Y:S01]  /*02c0*/  @!P1 FMUL R13, R13, 16777216 ;  /* 0x4b8000000d0d9820 */ /* 0x000fe20000400000 */
[----:B------:R-:W-:-:S03]  /*02d0*/  FADD R6, R6, -R5 ;  /* 0x8000000506067221 */ /* 0x000fc60000000000 */
[----:B0-----:R-:W-:-:S04]  /*02e0*/  FMUL R13, R14, R13 ;  /* 0x0000000d0e0d7220 */ /* 0x001fc80000400000 */
[-C--:B------:R-:W-:Y:S01]  /*02f0*/  FMUL R7, R7, R13.reuse ;  /* 0x0000000d07077220 */ /* 0x080fe20000400000 */
[----:B------:R-:W-:-:S03]  /*0300*/  FMUL R6, R6, R13 ;  /* 0x0000000d06067220 */ /* 0x000fc60000400000 */
[C-C-:B-----5:R-:W-:Y:S01]  /*0310*/  FFMA R4, R12.reuse, R7, R11.reuse ;  /* 0x000000070c047223 */ /* 0x160fe2000000000b */
[----:B------:R-:W-:-:S04]  /*0320*/  FFMA R11, R12, R6, R11 ;  /* 0x000000060c0b7223 */ /* 0x000fc8000000000b */
[----:B---3--:R-:W-:Y:S01]  /*0330*/  FSETP.GEU.AND P1, PT, R4, -R3, PT ;  /* 0x800000030400720b */ /* 0x008fe20003f2e000 */
[----:B------:R-:W-:Y:S01]  /*0340*/  FADD R4, R3, R4 ;  /* 0x0000000403047221 */ /* 0x000fe20000000000 */
[----:B------:R-:W-:Y:S01]  /*0350*/  FADD R3, R2, R11 ;  /* 0x0000000b02037221 */ /* 0x000fe20000000000 */
[----:B------:R-:W-:-:S03]  /*0360*/  FSETP.GEU.AND P0, PT, R11, -R2, PT ;  /* 0x800000020b00720b */ /* 0x000fc60003f0e000 */
[----:B------:R-:W-:Y:S02]  /*0370*/  FSEL R5, R4, RZ, P1 ;  /* 0x000000ff04057208 */ /* 0x000fe40000800000 */
[----:B------:R-:W-:-:S05]  /*0380*/  FSEL R4, R3, RZ, P0 ;  /* 0x000000ff03047208 */ /* 0x000fca0000000000 */
[----:B------:R-:W-:Y:S01]  /*0390*/  STG.E.64 desc[UR4][R8.64], R4 ;  /* 0x0000000408007986 */ /* 0x000fe2000c101b04 */
[----:B------:R-:W-:Y:S05]  /*03a0*/  EXIT ;  /* 0x000000000000794d */ /* 0x000fea0003800000 */
.L_x_0:
[----:B------:R-:W-:-:S00]  /*03b0*/  BRA `(.L_x_0) ;  /* 0xfffffffc00fc7947 */ /* 0x000fc0000383ffff */
[----:B------:R-:W-:-:S00]  /*03c0*/  NOP ;  /* 0x0000000000007918 */ /* 0x000fc00000000000 */
        /* <DEDUP_REMOVED lines=11> */
.L_x_1:


//--------------------- .nv.global.init           --------------------------
	.section	.nv.global.init,"aw",@progbits
.nv.global.init:
	.type		_$_str,@object
	.size		_$_str,(_$_str_$_2 - _$_str)
_$_str:
        /*0000*/ 	.byte	0x5f, 0x5f, 0x43, 0x55, 0x44, 0x41, 0x5f, 0x46, 0x54, 0x5a, 0x00
	.type		_$_str_$_2,@object
	.size		_$_str_$_2,(.L_1 - _$_str_$_2)
_$_str_$_2:
        /*000b*/ 	.byte	0x5f, 0x5f, 0x43, 0x55, 0x44, 0x41, 0x5f, 0x50, 0x52, 0x45, 0x43, 0x5f, 0x53, 0x51, 0x52, 0x54
        /*001b*/ 	.byte	0x00
.L_1:


//--------------------- .nv.constant0.triton_poi_fused__native_batch_norm_legit_no_training_add_relu_3 --------------------------
	.section	.nv.constant0.triton_poi_fused__native_batch_norm_legit_no_training_add_relu_3,"a",@progbits
	.sectionflags	@""
	.align	4
.nv.constant0.triton_poi_fused__native_batch_norm_legit_no_training_add_relu_3:
	.zero		588
